//
// Generated by NVIDIA NVVM Compiler
//
// Compiler Build ID: CL-36424714
// Cuda compilation tools, release 13.0, V13.0.88
// Based on NVVM 20.0.0
//

.version 9.0
.target sm_100
.address_size 64

	// .globl	_Z19PF_iteration_kerneli

.visible .entry _Z19PF_iteration_kerneli(
	.param .u32 _Z19PF_iteration_kerneli_param_0
)
{


	ret;

}


// ===== COMPILED SASS (sm_100) =====

	.target	sm_100

	.elftype	@"ET_EXEC"


//--------------------- .note.nv.tkinfo           --------------------------
	.section	.note.nv.tkinfo,"",@"SHT_NOTE"
	.sectionflags	@"SHF_NOTE_NV_TKINFO"
	.tkinfo
        /*0018*/ 	.word	0x00000002
        /*0030*/ 	.string	""
        /*0030*/ 	.string	"ptxas"
        /*0030*/ 	.string	"Cuda compilation tools, release 13.0, V13.0.88"
        /*0030*/ 	.string	"Build cuda_13.0.r13.0/compiler.36424714_0"
        /*0030*/ 	.string	"-arch sm_100 -m 64 "



//--------------------- .note.nv.cuinfo           --------------------------
	.section	.note.nv.cuinfo,"",@"SHT_NOTE"
	.sectionflags	@"SHF_NOTE_NV_CUINFO"
        /*0018*/ 	.short	0x0002
        /*001a*/ 	.short	0x0064
        /*001c*/ 	.short	0x0082
	.zero		2


//--------------------- .nv.info                  --------------------------
	.section	.nv.info,"",@"SHT_CUDA_INFO"
	.align	4


	//----- nvinfo : EIATTR_REGCOUNT
	.align		4
        /*0000*/ 	.byte	0x04, 0x2f
        /*0002*/ 	.short	(.L_1 - .L_0)
	.align		4
.L_0:
        /*0004*/ 	.word	index@(_Z19PF_iteration_kerneli)
        /*0008*/ 	.word	0x00000004


	//----- nvinfo : EIATTR_FRAME_SIZE
	.align		4
.L_1:
        /*000c*/ 	.byte	0x04, 0x11
        /*000e*/ 	.short	(.L_3 - .L_2)
	.align		4
.L_2:
        /*0010*/ 	.word	index@(_Z19PF_iteration_kerneli)
        /*0014*/ 	.word	0x00000000


	//----- nvinfo : EIATTR_MIN_STACK_SIZE
	.align		4
.L_3:
        /*0018*/ 	.byte	0x04, 0x12
        /*001a*/ 	.short	(.L_5 - .L_4)
	.align		4
.L_4:
        /*001c*/ 	.word	index@(_Z19PF_iteration_kerneli)
        /*0020*/ 	.word	0x00000000
.L_5:


//--------------------- .nv.compat                --------------------------
	.section	.nv.compat,"",@"SHT_CUDA_COMPAT_INFO"
	.align	4
        /*0000*/ 	.byte	0x02, 0x09, 0x00, 0x00, 0x02, 0x02, 0x01, 0x00, 0x02, 0x05, 0x05, 0x00, 0x03, 0x07, 0x01, 0x01
        /*0010*/ 	.byte	0x02, 0x03, 0x00, 0x00, 0x02, 0x06, 0x01, 0x00, 0x04, 0x0b, 0x08, 0x00, 0x09, 0x00, 0x00, 0x00
        /*0020*/ 	.byte	0x00, 0x00, 0x00, 0x00


//--------------------- .nv.info._Z19PF_iteration_kerneli --------------------------
	.section	.nv.info._Z19PF_iteration_kerneli,"",@"SHT_CUDA_INFO"
	.sectionflags	@""
	.align	4


	//----- nvinfo : EIATTR_CUDA_API_VERSION
	.align		4
        /*0000*/ 	.byte	0x04, 0x37
        /*0002*/ 	.short	(.L_7 - .L_6)
.L_6:
        /*0004*/ 	.word	0x00000082


	//----- nvinfo : EIATTR_KPARAM_INFO
	.align		4
.L_7:
        /*0008*/ 	.byte	0x04, 0x17
        /*000a*/ 	.short	(.L_9 - .L_8)
.L_8:
        /*000c*/ 	.word	0x00000000
        /*0010*/ 	.short	0x0000
        /*0012*/ 	.short	0x0000
        /*0014*/ 	.byte	0x00, 0xf0, 0x11, 0x00


	//----- nvinfo : EIATTR_SPARSE_MMA_MASK
	.align		4
.L_9:
        /*0018*/ 	.byte	0x03, 0x50
        /*001a*/ 	.short	0x0000


	//----- nvinfo : EIATTR_MAXREG_COUNT
	.align		4
        /*001c*/ 	.byte	0x03, 0x1b
        /*001e*/ 	.short	0x00ff


	//----- nvinfo : EIATTR_MERCURY_ISA_VERSION
	.align		4
        /*0020*/ 	.byte	0x03, 0x5f
        /*0022*/ 	.short	0x0101


	//----- nvinfo : EIATTR_VRC_CTA_INIT_COUNT
	.align		4
        /*0024*/ 	.byte	0x02, 0x4a
	.zero		1
	.zero		1


	//----- nvinfo : EIATTR_EXIT_INSTR_OFFSETS
	.align		4
        /*0028*/ 	.byte	0x04, 0x1c
        /*002a*/ 	.short	(.L_11 - .L_10)


	//   ....[0]....
.L_10:
        /*002c*/ 	.word	0x00000010


	//----- nvinfo : EIATTR_CBANK_PARAM_SIZE
	.align		4
.L_11:
        /*0030*/ 	.byte	0x03, 0x19
        /*0032*/ 	.short	0x0004


	//----- nvinfo : EIATTR_PARAM_CBANK
	.align		4
        /*0034*/ 	.byte	0x04, 0x0a
        /*0036*/ 	.short	(.L_13 - .L_12)
	.align		4
.L_12:
        /*0038*/ 	.word	index@(.nv.constant0._Z19PF_iteration_kerneli)
        /*003c*/ 	.short	0x0380
        /*003e*/ 	.short	0x0004


	//----- nvinfo : EIATTR_SW_WAR
	.align		4
.L_13:
        /*0040*/ 	.byte	0x04, 0x36
        /*0042*/ 	.short	(.L_15 - .L_14)
.L_14:
        /*0044*/ 	.word	0x00000008
.L_15:


//--------------------- .nv.callgraph             --------------------------
	.section	.nv.callgraph,"",@"SHT_CUDA_CALLGRAPH"
	.align	4
	.sectionentsize	8
	.align		4
        /*0000*/ 	.word	0x00000000
	.align		4
        /*0004*/ 	.word	0xffffffff
	.align		4
        /*0008*/ 	.word	0x00000000
	.align		4
        /*000c*/ 	.word	0xfffffffe
	.align		4
        /*0010*/ 	.word	0x00000000
	.align		4
        /*0014*/ 	.word	0xfffffffd
	.align		4
        /*0018*/ 	.word	0x00000000
	.align		4
        /*001c*/ 	.word	0xfffffffc


//--------------------- .text._Z19PF_iteration_kerneli --------------------------
	.section	.text._Z19PF_iteration_kerneli,"ax",@progbits
	.align	128
        .global         _Z19PF_iteration_kerneli
        .type           _Z19PF_iteration_kerneli,@function
        .size           _Z19PF_iteration_kerneli,(.L_x_1 - _Z19PF_iteration_kerneli)
        .other          _Z19PF_iteration_kerneli,@"STO_CUDA_ENTRY STV_DEFAULT"
_Z19PF_iteration_kerneli:
.text._Z19PF_iteration_kerneli:
[----:B------:R-:W-:Y:S01]  /*0000*/  LDC R1, c[0x0][0x37c] ;  /* 0x0000df00ff017b82 */ /* 0x000fe20000000800 */
[----:B------:R-:W-:Y:S05]  /*0010*/  EXIT ;  /* 0x000000000000794d */ /* 0x000fea0003800000 */
.L_x_0:
[----:B------:R-:W-:-:S00]  /*0020*/  BRA `(.L_x_0) ;  /* 0xfffffffc00fc7947 */ /* 0x000fc0000383ffff */
[----:B------:R-:W-:-:S00]  /*0030*/  NOP ;  /* 0x0000000000007918 */ /* 0x000fc00000000000 */
        /* <DEDUP_REMOVED lines=12> */
.L_x_1:


//--------------------- .nv.shared.reserved.0     --------------------------
	.section	.nv.shared.reserved.0,"aw",@nobits
	.weak		__nv_reservedSMEM_offset_0_alias
	.size		__nv_reservedSMEM_offset_0_alias, 0, 64
	.other		__nv_reservedSMEM_offset_0_alias,@"STO_CUDA_RESERVED_SHARED STV_DEFAULT"
__nv_reservedSMEM_offset_0_alias:
	.zero		0
	.zero		64


//--------------------- .nv.constant0._Z19PF_iteration_kerneli --------------------------
	.section	.nv.constant0._Z19PF_iteration_kerneli,"a",@progbits
	.sectionflags	@""
	.align	4
.nv.constant0._Z19PF_iteration_kerneli:
	.zero		900


//--------------------- SYMBOLS --------------------------

	.type		.nv.reservedSmem.offset0,@object
	.size		.nv.reservedSmem.offset0,0x4
